//
// Generated by NVIDIA NVVM Compiler
//
// Compiler Build ID: CL-36424714
// Cuda compilation tools, release 13.0, V13.0.88
// Based on NVVM 20.0.0
//

.version 9.0
.target sm_100
.address_size 64

	// .globl	_Z7pebenchPjS_

.visible .entry _Z7pebenchPjS_(
	.param .u64 .ptr .align 1 _Z7pebenchPjS__param_0,
	.param .u64 .ptr .align 1 _Z7pebenchPjS__param_1
)
{
	.reg .b32 	%r<134>;
	.reg .b64 	%rd<8>;

	ld.param.u64 	%rd1, [_Z7pebenchPjS__param_0];
	ld.param.u64 	%rd2, [_Z7pebenchPjS__param_1];
	cvta.to.global.u64 	%rd3, %rd1;
	mov.u32 	%r1, %ctaid.x;
	shl.b32 	%r2, %r1, 9;
	mov.u32 	%r3, %tid.x;
	add.s32 	%r4, %r2, %r3;
	mul.wide.u32 	%rd4, %r4, 4;
	add.s64 	%rd5, %rd3, %rd4;
	ld.global.u32 	%r5, [%rd5];
	mul.lo.s32 	%r6, %r5, %r5;
	mul.lo.s32 	%r7, %r6, %r6;
	mul.lo.s32 	%r8, %r7, %r7;
	mul.lo.s32 	%r9, %r8, %r8;
	mul.lo.s32 	%r10, %r9, %r9;
	mul.lo.s32 	%r11, %r10, %r10;
	mul.lo.s32 	%r12, %r11, %r11;
	mul.lo.s32 	%r13, %r12, %r12;
	mul.lo.s32 	%r14, %r13, %r13;
	mul.lo.s32 	%r15, %r14, %r14;
	mul.lo.s32 	%r16, %r15, %r15;
	mul.lo.s32 	%r17, %r16, %r16;
	mul.lo.s32 	%r18, %r17, %r17;
	mul.lo.s32 	%r19, %r18, %r18;
	mul.lo.s32 	%r20, %r19, %r19;
	mul.lo.s32 	%r21, %r20, %r20;
	mul.lo.s32 	%r22, %r21, %r21;
	mul.lo.s32 	%r23, %r22, %r22;
	mul.lo.s32 	%r24, %r23, %r23;
	mul.lo.s32 	%r25, %r24, %r24;
	mul.lo.s32 	%r26, %r25, %r25;
	mul.lo.s32 	%r27, %r26, %r26;
	mul.lo.s32 	%r28, %r27, %r27;
	mul.lo.s32 	%r29, %r28, %r28;
	mul.lo.s32 	%r30, %r29, %r29;
	mul.lo.s32 	%r31, %r30, %r30;
	mul.lo.s32 	%r32, %r31, %r31;
	mul.lo.s32 	%r33, %r32, %r32;
	mul.lo.s32 	%r34, %r33, %r33;
	mul.lo.s32 	%r35, %r34, %r34;
	mul.lo.s32 	%r36, %r35, %r35;
	mul.lo.s32 	%r37, %r36, %r36;
	mul.lo.s32 	%r38, %r37, %r37;
	mul.lo.s32 	%r39, %r38, %r38;
	mul.lo.s32 	%r40, %r39, %r39;
	mul.lo.s32 	%r41, %r40, %r40;
	mul.lo.s32 	%r42, %r41, %r41;
	mul.lo.s32 	%r43, %r42, %r42;
	mul.lo.s32 	%r44, %r43, %r43;
	mul.lo.s32 	%r45, %r44, %r44;
	mul.lo.s32 	%r46, %r45, %r45;
	mul.lo.s32 	%r47, %r46, %r46;
	mul.lo.s32 	%r48, %r47, %r47;
	mul.lo.s32 	%r49, %r48, %r48;
	mul.lo.s32 	%r50, %r49, %r49;
	mul.lo.s32 	%r51, %r50, %r50;
	mul.lo.s32 	%r52, %r51, %r51;
	mul.lo.s32 	%r53, %r52, %r52;
	mul.lo.s32 	%r54, %r53, %r53;
	mul.lo.s32 	%r55, %r54, %r54;
	mul.lo.s32 	%r56, %r55, %r55;
	mul.lo.s32 	%r57, %r56, %r56;
	mul.lo.s32 	%r58, %r57, %r57;
	mul.lo.s32 	%r59, %r58, %r58;
	mul.lo.s32 	%r60, %r59, %r59;
	mul.lo.s32 	%r61, %r60, %r60;
	mul.lo.s32 	%r62, %r61, %r61;
	mul.lo.s32 	%r63, %r62, %r62;
	mul.lo.s32 	%r64, %r63, %r63;
	mul.lo.s32 	%r65, %r64, %r64;
	mul.lo.s32 	%r66, %r65, %r65;
	mul.lo.s32 	%r67, %r66, %r66;
	mul.lo.s32 	%r68, %r67, %r67;
	mul.lo.s32 	%r69, %r68, %r68;
	mul.lo.s32 	%r70, %r69, %r69;
	mul.lo.s32 	%r71, %r70, %r70;
	mul.lo.s32 	%r72, %r71, %r71;
	mul.lo.s32 	%r73, %r72, %r72;
	mul.lo.s32 	%r74, %r73, %r73;
	mul.lo.s32 	%r75, %r74, %r74;
	mul.lo.s32 	%r76, %r75, %r75;
	mul.lo.s32 	%r77, %r76, %r76;
	mul.lo.s32 	%r78, %r77, %r77;
	mul.lo.s32 	%r79, %r78, %r78;
	mul.lo.s32 	%r80, %r79, %r79;
	mul.lo.s32 	%r81, %r80, %r80;
	mul.lo.s32 	%r82, %r81, %r81;
	mul.lo.s32 	%r83, %r82, %r82;
	mul.lo.s32 	%r84, %r83, %r83;
	mul.lo.s32 	%r85, %r84, %r84;
	mul.lo.s32 	%r86, %r85, %r85;
	mul.lo.s32 	%r87, %r86, %r86;
	mul.lo.s32 	%r88, %r87, %r87;
	mul.lo.s32 	%r89, %r88, %r88;
	mul.lo.s32 	%r90, %r89, %r89;
	mul.lo.s32 	%r91, %r90, %r90;
	mul.lo.s32 	%r92, %r91, %r91;
	mul.lo.s32 	%r93, %r92, %r92;
	mul.lo.s32 	%r94, %r93, %r93;
	mul.lo.s32 	%r95, %r94, %r94;
	mul.lo.s32 	%r96, %r95, %r95;
	mul.lo.s32 	%r97, %r96, %r96;
	mul.lo.s32 	%r98, %r97, %r97;
	mul.lo.s32 	%r99, %r98, %r98;
	mul.lo.s32 	%r100, %r99, %r99;
	mul.lo.s32 	%r101, %r100, %r100;
	mul.lo.s32 	%r102, %r101, %r101;
	mul.lo.s32 	%r103, %r102, %r102;
	mul.lo.s32 	%r104, %r103, %r103;
	mul.lo.s32 	%r105, %r104, %r104;
	mul.lo.s32 	%r106, %r105, %r105;
	mul.lo.s32 	%r107, %r106, %r106;
	mul.lo.s32 	%r108, %r107, %r107;
	mul.lo.s32 	%r109, %r108, %r108;
	mul.lo.s32 	%r110, %r109, %r109;
	mul.lo.s32 	%r111, %r110, %r110;
	mul.lo.s32 	%r112, %r111, %r111;
	mul.lo.s32 	%r113, %r112, %r112;
	mul.lo.s32 	%r114, %r113, %r113;
	mul.lo.s32 	%r115, %r114, %r114;
	mul.lo.s32 	%r116, %r115, %r115;
	mul.lo.s32 	%r117, %r116, %r116;
	mul.lo.s32 	%r118, %r117, %r117;
	mul.lo.s32 	%r119, %r118, %r118;
	mul.lo.s32 	%r120, %r119, %r119;
	mul.lo.s32 	%r121, %r120, %r120;
	mul.lo.s32 	%r122, %r121, %r121;
	mul.lo.s32 	%r123, %r122, %r122;
	mul.lo.s32 	%r124, %r123, %r123;
	mul.lo.s32 	%r125, %r124, %r124;
	mul.lo.s32 	%r126, %r125, %r125;
	mul.lo.s32 	%r127, %r126, %r126;
	mul.lo.s32 	%r128, %r127, %r127;
	mul.lo.s32 	%r129, %r128, %r128;
	mul.lo.s32 	%r130, %r129, %r129;
	mul.lo.s32 	%r131, %r130, %r130;
	mul.lo.s32 	%r132, %r131, %r131;
	mul.lo.s32 	%r133, %r132, %r132;
	cvta.to.global.u64 	%rd6, %rd2;
	add.s64 	%rd7, %rd6, %rd4;
	st.global.u32 	[%rd7], %r133;
	ret;

}


// ===== COMPILED SASS (sm_100) =====

	.target	sm_100

	.elftype	@"ET_EXEC"


//--------------------- .note.nv.tkinfo           --------------------------
	.section	.note.nv.tkinfo,"",@"SHT_NOTE"
	.sectionflags	@"SHF_NOTE_NV_TKINFO"
	.tkinfo
        /*0018*/ 	.word	0x00000002
        /*0030*/ 	.string	""
        /*0030*/ 	.string	"ptxas"
        /*0030*/ 	.string	"Cuda compilation tools, release 13.0, V13.0.88"
        /*0030*/ 	.string	"Build cuda_13.0.r13.0/compiler.36424714_0"
        /*0030*/ 	.string	"-arch sm_100 -m 64 "



//--------------------- .note.nv.cuinfo           --------------------------
	.section	.note.nv.cuinfo,"",@"SHT_NOTE"
	.sectionflags	@"SHF_NOTE_NV_CUINFO"
        /*0018*/ 	.short	0x0002
        /*001a*/ 	.short	0x0064
        /*001c*/ 	.short	0x0082
	.zero		2


//--------------------- .nv.info                  --------------------------
	.section	.nv.info,"",@"SHT_CUDA_INFO"
	.align	4


	//----- nvinfo : EIATTR_REGCOUNT
	.align		4
        /*0000*/ 	.byte	0x04, 0x2f
        /*0002*/ 	.short	(.L_1 - .L_0)
	.align		4
.L_0:
        /*0004*/ 	.word	index@(_Z7pebenchPjS_)
        /*0008*/ 	.word	0x00000008


	//----- nvinfo : EIATTR_FRAME_SIZE
	.align		4
.L_1:
        /*000c*/ 	.byte	0x04, 0x11
        /*000e*/ 	.short	(.L_3 - .L_2)
	.align		4
.L_2:
        /*0010*/ 	.word	index@(_Z7pebenchPjS_)
        /*0014*/ 	.word	0x00000000


	//----- nvinfo : EIATTR_MIN_STACK_SIZE
	.align		4
.L_3:
        /*0018*/ 	.byte	0x04, 0x12
        /*001a*/ 	.short	(.L_5 - .L_4)
	.align		4
.L_4:
        /*001c*/ 	.word	index@(_Z7pebenchPjS_)
        /*0020*/ 	.word	0x00000000
.L_5:


//--------------------- .nv.compat                --------------------------
	.section	.nv.compat,"",@"SHT_CUDA_COMPAT_INFO"
	.align	4
        /*0000*/ 	.byte	0x02, 0x09, 0x00, 0x00, 0x02, 0x02, 0x01, 0x00, 0x02, 0x05, 0x05, 0x00, 0x03, 0x07, 0x01, 0x01
        /*0010*/ 	.byte	0x02, 0x03, 0x00, 0x00, 0x02, 0x06, 0x01, 0x00, 0x04, 0x0b, 0x08, 0x00, 0x09, 0x00, 0x00, 0x00
        /*0020*/ 	.byte	0x00, 0x00, 0x00, 0x00


//--------------------- .nv.info._Z7pebenchPjS_   --------------------------
	.section	.nv.info._Z7pebenchPjS_,"",@"SHT_CUDA_INFO"
	.sectionflags	@""
	.align	4


	//----- nvinfo : EIATTR_CUDA_API_VERSION
	.align		4
        /*0000*/ 	.byte	0x04, 0x37
        /*0002*/ 	.short	(.L_7 - .L_6)
.L_6:
        /*0004*/ 	.word	0x00000082


	//----- nvinfo : EIATTR_KPARAM_INFO
	.align		4
.L_7:
        /*0008*/ 	.byte	0x04, 0x17
        /*000a*/ 	.short	(.L_9 - .L_8)
.L_8:
        /*000c*/ 	.word	0x00000000
        /*0010*/ 	.short	0x0001
        /*0012*/ 	.short	0x0008
        /*0014*/ 	.byte	0x00, 0xf5, 0x21, 0x00


	//----- nvinfo : EIATTR_KPARAM_INFO
	.align		4
.L_9:
        /*0018*/ 	.byte	0x04, 0x17
        /*001a*/ 	.short	(.L_11 - .L_10)
.L_10:
        /*001c*/ 	.word	0x00000000
        /*0020*/ 	.short	0x0000
        /*0022*/ 	.short	0x0000
        /*0024*/ 	.byte	0x00, 0xf5, 0x21, 0x00


	//----- nvinfo : EIATTR_SPARSE_MMA_MASK
	.align		4
.L_11:
        /*0028*/ 	.byte	0x03, 0x50
        /*002a*/ 	.short	0x0000


	//----- nvinfo : EIATTR_MAXREG_COUNT
	.align		4
        /*002c*/ 	.byte	0x03, 0x1b
        /*002e*/ 	.short	0x00ff


	//----- nvinfo : EIATTR_MERCURY_ISA_VERSION
	.align		4
        /*0030*/ 	.byte	0x03, 0x5f
        /*0032*/ 	.short	0x0101


	//----- nvinfo : EIATTR_VRC_CTA_INIT_COUNT
	.align		4
        /*0034*/ 	.byte	0x02, 0x4a
	.zero		1
	.zero		1


	//----- nvinfo : EIATTR_EXIT_INSTR_OFFSETS
	.align		4
        /*0038*/ 	.byte	0x04, 0x1c
        /*003a*/ 	.short	(.L_13 - .L_12)


	//   ....[0]....
.L_12:
        /*003c*/ 	.word	0x000008b0


	//----- nvinfo : EIATTR_CBANK_PARAM_SIZE
	.align		4
.L_13:
        /*0040*/ 	.byte	0x03, 0x19
        /*0042*/ 	.short	0x0010


	//----- nvinfo : EIATTR_PARAM_CBANK
	.align		4
        /*0044*/ 	.byte	0x04, 0x0a
        /*0046*/ 	.short	(.L_15 - .L_14)
	.align		4
.L_14:
        /*0048*/ 	.word	index@(.nv.constant0._Z7pebenchPjS_)
        /*004c*/ 	.short	0x0380
        /*004e*/ 	.short	0x0010


	//----- nvinfo : EIATTR_SW_WAR
	.align		4
.L_15:
        /*0050*/ 	.byte	0x04, 0x36
        /*0052*/ 	.short	(.L_17 - .L_16)
.L_16:
        /*0054*/ 	.word	0x00000008
.L_17:


//--------------------- .nv.callgraph             --------------------------
	.section	.nv.callgraph,"",@"SHT_CUDA_CALLGRAPH"
	.align	4
	.sectionentsize	8
	.align		4
        /*0000*/ 	.word	0x00000000
	.align		4
        /*0004*/ 	.word	0xffffffff
	.align		4
        /*0008*/ 	.word	0x00000000
	.align		4
        /*000c*/ 	.word	0xfffffffe
	.align		4
        /*0010*/ 	.word	0x00000000
	.align		4
        /*0014*/ 	.word	0xfffffffd
	.align		4
        /*0018*/ 	.word	0x00000000
	.align		4
        /*001c*/ 	.word	0xfffffffc


//--------------------- .text._Z7pebenchPjS_      --------------------------
	.section	.text._Z7pebenchPjS_,"ax",@progbits
	.align	128
        .global         _Z7pebenchPjS_
        .type           _Z7pebenchPjS_,@function
        .size           _Z7pebenchPjS_,(.L_x_1 - _Z7pebenchPjS_)
        .other          _Z7pebenchPjS_,@"STO_CUDA_ENTRY STV_DEFAULT"
_Z7pebenchPjS_:
.text._Z7pebenchPjS_:
[----:B------:R-:W-:Y:S01]  /*0000*/  LDC R1, c[0x0][0x37c] ;  /* 0x0000df00ff017b82 */ /* 0x000fe20000000800 */
[----:B------:R-:W0:Y:S07]  /*0010*/  S2R R0, SR_CTAID.X ;  /* 0x0000000000007919 */ /* 0x000e2e0000002500 */
[----:B------:R-:W1:Y:S01]  /*0020*/  LDC.64 R2, c[0x0][0x380] ;  /* 0x0000e000ff027b82 */ /* 0x000e620000000a00 */
[----:B------:R-:W2:Y:S01]  /*0030*/  LDCU.64 UR4, c[0x0][0x358] ;  /* 0x00006b00ff0477ac */ /* 0x000ea20008000a00 */
[----:B------:R-:W0:Y:S02]  /*0040*/  S2R R5, SR_TID.X ;  /* 0x0000000000057919 */ /* 0x000e240000002100 */
[----:B0-----:R-:W-:-:S05]  /*0050*/  LEA R0, R0, R5, 0x9 ;  /* 0x0000000500007211 */ /* 0x001fca00078e48ff */
[----:B-1----:R-:W-:-:S06]  /*0060*/  IMAD.WIDE.U32 R2, R0, 0x4, R2 ;  /* 0x0000000400027825 */ /* 0x002fcc00078e0002 */
[----:B--2---:R-:W2:Y:S02]  /*0070*/  LDG.E R2, desc[UR4][R2.64] ;  /* 0x0000000402027981 */ /* 0x004ea4000c1e1900 */
[----:B--2---:R-:W-:Y:S02]  /*0080*/  IMAD R4, R2, R2, RZ ;  /* 0x0000000202047224 */ /* 0x004fe400078e02ff */
[----:B------:R-:W0:Y:S02]  /*0090*/  LDC.64 R2, c[0x0][0x388] ;  /* 0x0000e200ff027b82 */ /* 0x000e240000000a00 */
[----:B------:R-:W-:-:S04]  /*00a0*/  IMAD R4, R4, R4, RZ ;  /* 0x0000000404047224 */ /* 0x000fc800078e02ff */
[----:B------:R-:W-:-:S04]  /*00b0*/  IMAD R4, R4, R4, RZ ;  /* 0x0000000404047224 */ /* 0x000fc800078e02ff */
[----:B------:R-:W-:-:S04]  /*00c0*/  IMAD R4, R4, R4, RZ ;  /* 0x0000000404047224 */ /* 0x000fc800078e02ff */
[----:B------:R-:W-:-:S04]  /*00d0*/  IMAD R4, R4, R4, RZ ;  /* 0x0000000404047224 */ /* 0x000fc800078e02ff */
[----:B------:R-:W-:-:S04]  /*00e0*/  IMAD R4, R4, R4, RZ ;  /* 0x0000000404047224 */ /* 0x000fc800078e02ff */
[----:B------:R-:W-:Y:S02]  /*00f0*/  IMAD R4, R4, R4, RZ ;  /* 0x0000000404047224 */ /* 0x000fe400078e02ff */
[----:B0-----:R-:W-:-:S04]  /*0100*/  IMAD.WIDE.U32 R2, R0, 0x4, R2 ;  /* 0x0000000400027825 */ /* 0x001fc800078e0002 */
[----:B------:R-:W-:-:S04]  /*0110*/  IMAD R4, R4, R4, RZ ;  /* 0x0000000404047224 */ /* 0x000fc800078e02ff */
        /* <DEDUP_REMOVED lines=119> */
[----:B------:R-:W-:-:S05]  /*0890*/  IMAD R5, R4, R4, RZ ;  /* 0x0000000404057224 */ /* 0x000fca00078e02ff */
[----:B------:R-:W-:Y:S01]  /*08a0*/  STG.E desc[UR4][R2.64], R5 ;  /* 0x0000000502007986 */ /* 0x000fe2000c101904 */
[----:B------:R-:W-:Y:S05]  /*08b0*/  EXIT ;  /* 0x000000000000794d */ /* 0x000fea0003800000 */
.L_x_0:
[----:B------:R-:W-:-:S00]  /*08c0*/  BRA `(.L_x_0) ;  /* 0xfffffffc00fc7947 */ /* 0x000fc0000383ffff */
[----:B------:R-:W-:-:S00]  /*08d0*/  NOP ;  /* 0x0000000000007918 */ /* 0x000fc00000000000 */
        /* <DEDUP_REMOVED lines=10> */
.L_x_1:


//--------------------- .nv.shared.reserved.0     --------------------------
	.section	.nv.shared.reserved.0,"aw",@nobits
	.weak		__nv_reservedSMEM_offset_0_alias
	.size		__nv_reservedSMEM_offset_0_alias, 0, 64
	.other		__nv_reservedSMEM_offset_0_alias,@"STO_CUDA_RESERVED_SHARED STV_DEFAULT"
__nv_reservedSMEM_offset_0_alias:
	.zero		0
	.zero		64


//--------------------- .nv.constant0._Z7pebenchPjS_ --------------------------
	.section	.nv.constant0._Z7pebenchPjS_,"a",@progbits
	.sectionflags	@""
	.align	4
.nv.constant0._Z7pebenchPjS_:
	.zero		912


//--------------------- SYMBOLS --------------------------

	.type		.nv.reservedSmem.offset0,@object
	.size		.nv.reservedSmem.offset0,0x4
